//
// Generated by NVIDIA NVVM Compiler
//
// Compiler Build ID: CL-36424714
// Cuda compilation tools, release 13.0, V13.0.88
// Based on NVVM 20.0.0
//

.version 9.0
.target sm_100
.address_size 64

	// .globl	_Z16histogram_kernelPjS_jj
.global .align 4 .b8 precalc_xorwow_matrix[102400];
.global .align 4 .b8 precalc_xorwow_offset_matrix[102400];
.global .align 4 .b8 mrg32k3aM1[2304];
.global .align 4 .b8 mrg32k3aM2[2304];
.global .align 4 .b8 mrg32k3aM1SubSeq[2016];
.global .align 4 .b8 mrg32k3aM2SubSeq[2016];
.global .align 4 .b8 mrg32k3aM1Seq[2304];
.global .align 4 .b8 mrg32k3aM2Seq[2304];
.const .align 8 .b8 __cr_lgamma_table[72];
.extern .shared .align 16 .b8 shared_bins[];

.visible .entry _Z16histogram_kernelPjS_jj(
	.param .u64 .ptr .align 1 _Z16histogram_kernelPjS_jj_param_0,
	.param .u64 .ptr .align 1 _Z16histogram_kernelPjS_jj_param_1,
	.param .u32 _Z16histogram_kernelPjS_jj_param_2,
	.param .u32 _Z16histogram_kernelPjS_jj_param_3
)
{
	.reg .pred 	%p<7>;
	.reg .b32 	%r<32>;
	.reg .b64 	%rd<9>;

	ld.param.u64 	%rd3, [_Z16histogram_kernelPjS_jj_param_0];
	ld.param.u64 	%rd4, [_Z16histogram_kernelPjS_jj_param_1];
	ld.param.u32 	%r11, [_Z16histogram_kernelPjS_jj_param_2];
	ld.param.u32 	%r12, [_Z16histogram_kernelPjS_jj_param_3];
	mov.u32 	%r31, %tid.x;
	mov.u32 	%r13, %ctaid.x;
	mov.u32 	%r2, %ntid.x;
	mad.lo.s32 	%r30, %r13, %r2, %r31;
	setp.ge.u32 	%p1, %r31, %r12;
	@%p1 bra 	$L__BB0_3;
	mov.u32 	%r15, shared_bins;
	mov.u32 	%r29, %r31;
$L__BB0_2:
	shl.b32 	%r14, %r29, 2;
	add.s32 	%r16, %r15, %r14;
	mov.b32 	%r17, 0;
	st.shared.u32 	[%r16], %r17;
	add.s32 	%r29, %r29, %r2;
	setp.lt.u32 	%p2, %r29, %r12;
	@%p2 bra 	$L__BB0_2;
$L__BB0_3:
	bar.sync 	0;
	setp.ge.u32 	%p3, %r30, %r11;
	@%p3 bra 	$L__BB0_6;
	mov.u32 	%r18, %nctaid.x;
	mul.lo.s32 	%r6, %r2, %r18;
	cvta.to.global.u64 	%rd1, %rd3;
	mov.u32 	%r21, shared_bins;
$L__BB0_5:
	mul.wide.s32 	%rd5, %r30, 4;
	add.s64 	%rd6, %rd1, %rd5;
	ld.global.u32 	%r19, [%rd6];
	shl.b32 	%r20, %r19, 2;
	add.s32 	%r22, %r21, %r20;
	atom.shared.add.u32 	%r23, [%r22], 1;
	add.s32 	%r30, %r30, %r6;
	setp.lt.u32 	%p4, %r30, %r11;
	@%p4 bra 	$L__BB0_5;
$L__BB0_6:
	setp.ge.u32 	%p5, %r31, %r12;
	bar.sync 	0;
	@%p5 bra 	$L__BB0_9;
	cvta.to.global.u64 	%rd2, %rd4;
	mov.u32 	%r25, shared_bins;
$L__BB0_8:
	mul.wide.s32 	%rd7, %r31, 4;
	add.s64 	%rd8, %rd2, %rd7;
	shl.b32 	%r24, %r31, 2;
	add.s32 	%r26, %r25, %r24;
	ld.shared.u32 	%r27, [%r26];
	atom.global.add.u32 	%r28, [%rd8], %r27;
	add.s32 	%r31, %r31, %r2;
	setp.lt.u32 	%p6, %r31, %r12;
	@%p6 bra 	$L__BB0_8;
$L__BB0_9:
	ret;

}
	// .globl	_Z14convert_kernelPjj
.visible .entry _Z14convert_kernelPjj(
	.param .u64 .ptr .align 1 _Z14convert_kernelPjj_param_0,
	.param .u32 _Z14convert_kernelPjj_param_1
)
{
	.reg .pred 	%p<4>;
	.reg .b32 	%r<13>;
	.reg .b64 	%rd<5>;

	ld.param.u64 	%rd3, [_Z14convert_kernelPjj_param_0];
	ld.param.u32 	%r6, [_Z14convert_kernelPjj_param_1];
	mov.u32 	%r7, %tid.x;
	mov.u32 	%r8, %ctaid.x;
	mov.u32 	%r1, %ntid.x;
	mad.lo.s32 	%r12, %r8, %r1, %r7;
	setp.ge.u32 	%p1, %r12, %r6;
	@%p1 bra 	$L__BB1_5;
	mov.u32 	%r9, %nctaid.x;
	mul.lo.s32 	%r3, %r1, %r9;
	cvta.to.global.u64 	%rd1, %rd3;
$L__BB1_2:
	mul.wide.s32 	%rd4, %r12, 4;
	add.s64 	%rd2, %rd1, %rd4;
	ld.global.u32 	%r10, [%rd2];
	setp.lt.u32 	%p2, %r10, 128;
	@%p2 bra 	$L__BB1_4;
	mov.b32 	%r11, 127;
	st.global.u32 	[%rd2], %r11;
$L__BB1_4:
	add.s32 	%r12, %r12, %r3;
	setp.lt.u32 	%p3, %r12, %r6;
	@%p3 bra 	$L__BB1_2;
$L__BB1_5:
	ret;

}


// ===== COMPILED SASS (sm_100) =====

	.target	sm_100

	.elftype	@"ET_EXEC"


//--------------------- .note.nv.tkinfo           --------------------------
	.section	.note.nv.tkinfo,"",@"SHT_NOTE"
	.sectionflags	@"SHF_NOTE_NV_TKINFO"
	.tkinfo
        /*0018*/ 	.word	0x00000002
        /*0030*/ 	.string	""
        /*0030*/ 	.string	"ptxas"
        /*0030*/ 	.string	"Cuda compilation tools, release 13.0, V13.0.88"
        /*0030*/ 	.string	"Build cuda_13.0.r13.0/compiler.36424714_0"
        /*0030*/ 	.string	"-arch sm_100 -m 64 "



//--------------------- .note.nv.cuinfo           --------------------------
	.section	.note.nv.cuinfo,"",@"SHT_NOTE"
	.sectionflags	@"SHF_NOTE_NV_CUINFO"
        /*0018*/ 	.short	0x0002
        /*001a*/ 	.short	0x0064
        /*001c*/ 	.short	0x0082
	.zero		2


//--------------------- .nv.info                  --------------------------
	.section	.nv.info,"",@"SHT_CUDA_INFO"
	.align	4


	//----- nvinfo : EIATTR_REGCOUNT
	.align		4
        /*0000*/ 	.byte	0x04, 0x2f
        /*0002*/ 	.short	(.L_10 - .L_9)
	.align		4
.L_9:
        /*0004*/ 	.word	index@(_Z16histogram_kernelPjS_jj)
        /*0008*/ 	.word	0x0000000e


	//----- nvinfo : EIATTR_FRAME_SIZE
	.align		4
.L_10:
        /*000c*/ 	.byte	0x04, 0x11
        /*000e*/ 	.short	(.L_12 - .L_11)
	.align		4
.L_11:
        /*0010*/ 	.word	index@(_Z16histogram_kernelPjS_jj)
        /*0014*/ 	.word	0x00000000


	//----- nvinfo : EIATTR_REGCOUNT
	.align		4
.L_12:
        /*0018*/ 	.byte	0x04, 0x2f
        /*001a*/ 	.short	(.L_14 - .L_13)
	.align		4
.L_13:
        /*001c*/ 	.word	index@(_Z14convert_kernelPjj)
        /*0020*/ 	.word	0x0000000c


	//----- nvinfo : EIATTR_FRAME_SIZE
	.align		4
.L_14:
        /*0024*/ 	.byte	0x04, 0x11
        /*0026*/ 	.short	(.L_16 - .L_15)
	.align		4
.L_15:
        /*0028*/ 	.word	index@(_Z14convert_kernelPjj)
        /*002c*/ 	.word	0x00000000


	//----- nvinfo : EIATTR_MIN_STACK_SIZE
	.align		4
.L_16:
        /*0030*/ 	.byte	0x04, 0x12
        /*0032*/ 	.short	(.L_18 - .L_17)
	.align		4
.L_17:
        /*0034*/ 	.word	index@(_Z14convert_kernelPjj)
        /*0038*/ 	.word	0x00000000


	//----- nvinfo : EIATTR_MIN_STACK_SIZE
	.align		4
.L_18:
        /*003c*/ 	.byte	0x04, 0x12
        /*003e*/ 	.short	(.L_20 - .L_19)
	.align		4
.L_19:
        /*0040*/ 	.word	index@(_Z16histogram_kernelPjS_jj)
        /*0044*/ 	.word	0x00000000
.L_20:


//--------------------- .nv.compat                --------------------------
	.section	.nv.compat,"",@"SHT_CUDA_COMPAT_INFO"
	.align	4
        /*0000*/ 	.byte	0x02, 0x09, 0x00, 0x00, 0x02, 0x02, 0x01, 0x00, 0x02, 0x05, 0x05, 0x00, 0x03, 0x07, 0x01, 0x01
        /*0010*/ 	.byte	0x02, 0x03, 0x00, 0x00, 0x02, 0x06, 0x01, 0x00, 0x04, 0x0b, 0x08, 0x00, 0x09, 0x00, 0x00, 0x00
        /*0020*/ 	.byte	0x00, 0x00, 0x00, 0x00


//--------------------- .nv.info._Z14convert_kernelPjj --------------------------
	.section	.nv.info._Z14convert_kernelPjj,"",@"SHT_CUDA_INFO"
	.sectionflags	@""
	.align	4


	//----- nvinfo : EIATTR_CUDA_API_VERSION
	.align		4
        /*0000*/ 	.byte	0x04, 0x37
        /*0002*/ 	.short	(.L_22 - .L_21)
.L_21:
        /*0004*/ 	.word	0x00000082


	//----- nvinfo : EIATTR_KPARAM_INFO
	.align		4
.L_22:
        /*0008*/ 	.byte	0x04, 0x17
        /*000a*/ 	.short	(.L_24 - .L_23)
.L_23:
        /*000c*/ 	.word	0x00000000
        /*0010*/ 	.short	0x0001
        /*0012*/ 	.short	0x0008
        /*0014*/ 	.byte	0x00, 0xf0, 0x11, 0x00


	//----- nvinfo : EIATTR_KPARAM_INFO
	.align		4
.L_24:
        /*0018*/ 	.byte	0x04, 0x17
        /*001a*/ 	.short	(.L_26 - .L_25)
.L_25:
        /*001c*/ 	.word	0x00000000
        /*0020*/ 	.short	0x0000
        /*0022*/ 	.short	0x0000
        /*0024*/ 	.byte	0x00, 0xf5, 0x21, 0x00


	//----- nvinfo : EIATTR_SPARSE_MMA_MASK
	.align		4
.L_26:
        /*0028*/ 	.byte	0x03, 0x50
        /*002a*/ 	.short	0x0000


	//----- nvinfo : EIATTR_MAXREG_COUNT
	.align		4
        /*002c*/ 	.byte	0x03, 0x1b
        /*002e*/ 	.short	0x00ff


	//----- nvinfo : EIATTR_MERCURY_ISA_VERSION
	.align		4
        /*0030*/ 	.byte	0x03, 0x5f
        /*0032*/ 	.short	0x0101


	//----- nvinfo : EIATTR_VRC_CTA_INIT_COUNT
	.align		4
        /*0034*/ 	.byte	0x02, 0x4a
	.zero		1
	.zero		1


	//----- nvinfo : EIATTR_EXIT_INSTR_OFFSETS
	.align		4
        /*0038*/ 	.byte	0x04, 0x1c
        /*003a*/ 	.short	(.L_28 - .L_27)


	//   ....[0]....
.L_27:
        /*003c*/ 	.word	0x00000070


	//   ....[1]....
        /*0040*/ 	.word	0x00000150


	//----- nvinfo : EIATTR_CRS_STACK_SIZE
	.align		4
.L_28:
        /*0044*/ 	.byte	0x04, 0x1e
        /*0046*/ 	.short	(.L_30 - .L_29)
.L_29:
        /*0048*/ 	.word	0x00000000


	//----- nvinfo : EIATTR_CBANK_PARAM_SIZE
	.align		4
.L_30:
        /*004c*/ 	.byte	0x03, 0x19
        /*004e*/ 	.short	0x000c


	//----- nvinfo : EIATTR_PARAM_CBANK
	.align		4
        /*0050*/ 	.byte	0x04, 0x0a
        /*0052*/ 	.short	(.L_32 - .L_31)
	.align		4
.L_31:
        /*0054*/ 	.word	index@(.nv.constant0._Z14convert_kernelPjj)
        /*0058*/ 	.short	0x0380
        /*005a*/ 	.short	0x000c


	//----- nvinfo : EIATTR_SW_WAR
	.align		4
.L_32:
        /*005c*/ 	.byte	0x04, 0x36
        /*005e*/ 	.short	(.L_34 - .L_33)
.L_33:
        /*0060*/ 	.word	0x00000008
.L_34:


//--------------------- .nv.info._Z16histogram_kernelPjS_jj --------------------------
	.section	.nv.info._Z16histogram_kernelPjS_jj,"",@"SHT_CUDA_INFO"
	.sectionflags	@""
	.align	4


	//----- nvinfo : EIATTR_CUDA_API_VERSION
	.align		4
        /*0000*/ 	.byte	0x04, 0x37
        /*0002*/ 	.short	(.L_36 - .L_35)
.L_35:
        /*0004*/ 	.word	0x00000082


	//----- nvinfo : EIATTR_KPARAM_INFO
	.align		4
.L_36:
        /*0008*/ 	.byte	0x04, 0x17
        /*000a*/ 	.short	(.L_38 - .L_37)
.L_37:
        /*000c*/ 	.word	0x00000000
        /*0010*/ 	.short	0x0003
        /*0012*/ 	.short	0x0014
        /*0014*/ 	.byte	0x00, 0xf0, 0x11, 0x00


	//----- nvinfo : EIATTR_KPARAM_INFO
	.align		4
.L_38:
        /*0018*/ 	.byte	0x04, 0x17
        /*001a*/ 	.short	(.L_40 - .L_39)
.L_39:
        /*001c*/ 	.word	0x00000000
        /*0020*/ 	.short	0x0002
        /*0022*/ 	.short	0x0010
        /*0024*/ 	.byte	0x00, 0xf0, 0x11, 0x00


	//----- nvinfo : EIATTR_KPARAM_INFO
	.align		4
.L_40:
        /*0028*/ 	.byte	0x04, 0x17
        /*002a*/ 	.short	(.L_42 - .L_41)
.L_41:
        /*002c*/ 	.word	0x00000000
        /*0030*/ 	.short	0x0001
        /*0032*/ 	.short	0x0008
        /*0034*/ 	.byte	0x00, 0xf5, 0x21, 0x00


	//----- nvinfo : EIATTR_KPARAM_INFO
	.align		4
.L_42:
        /*0038*/ 	.byte	0x04, 0x17
        /*003a*/ 	.short	(.L_44 - .L_43)
.L_43:
        /*003c*/ 	.word	0x00000000
        /*0040*/ 	.short	0x0000
        /*0042*/ 	.short	0x0000
        /*0044*/ 	.byte	0x00, 0xf5, 0x21, 0x00


	//----- nvinfo : EIATTR_SPARSE_MMA_MASK
	.align		4
.L_44:
        /*0048*/ 	.byte	0x03, 0x50
        /*004a*/ 	.short	0x0000


	//----- nvinfo : EIATTR_MAXREG_COUNT
	.align		4
        /*004c*/ 	.byte	0x03, 0x1b
        /*004e*/ 	.short	0x00ff


	//----- nvinfo : EIATTR_NUM_BARRIERS
	.align		4
        /*0050*/ 	.byte	0x02, 0x4c
        /*0052*/ 	.byte	0x01
	.zero		1


	//----- nvinfo : EIATTR_MERCURY_ISA_VERSION
	.align		4
        /*0054*/ 	.byte	0x03, 0x5f
        /*0056*/ 	.short	0x0101


	//----- nvinfo : EIATTR_VRC_CTA_INIT_COUNT
	.align		4
        /*0058*/ 	.byte	0x02, 0x4a
	.zero		1
	.zero		1


	//----- nvinfo : EIATTR_EXIT_INSTR_OFFSETS
	.align		4
        /*005c*/ 	.byte	0x04, 0x1c
        /*005e*/ 	.short	(.L_46 - .L_45)


	//   ....[0]....
.L_45:
        /*0060*/ 	.word	0x00000290


	//   ....[1]....
        /*0064*/ 	.word	0x00000350


	//----- nvinfo : EIATTR_CRS_STACK_SIZE
	.align		4
.L_46:
        /*0068*/ 	.byte	0x04, 0x1e
        /*006a*/ 	.short	(.L_48 - .L_47)
.L_47:
        /*006c*/ 	.word	0x00000000


	//----- nvinfo : EIATTR_CBANK_PARAM_SIZE
	.align		4
.L_48:
        /*0070*/ 	.byte	0x03, 0x19
        /*0072*/ 	.short	0x0018


	//----- nvinfo : EIATTR_PARAM_CBANK
	.align		4
        /*0074*/ 	.byte	0x04, 0x0a
        /*0076*/ 	.short	(.L_50 - .L_49)
	.align		4
.L_49:
        /*0078*/ 	.word	index@(.nv.constant0._Z16histogram_kernelPjS_jj)
        /*007c*/ 	.short	0x0380
        /*007e*/ 	.short	0x0018


	//----- nvinfo : EIATTR_SW_WAR
	.align		4
.L_50:
        /*0080*/ 	.byte	0x04, 0x36
        /*0082*/ 	.short	(.L_52 - .L_51)
.L_51:
        /*0084*/ 	.word	0x00000008
.L_52:


//--------------------- .nv.callgraph             --------------------------
	.section	.nv.callgraph,"",@"SHT_CUDA_CALLGRAPH"
	.align	4
	.sectionentsize	8
	.align		4
        /*0000*/ 	.word	0x00000000
	.align		4
        /*0004*/ 	.word	0xffffffff
	.align		4
        /*0008*/ 	.word	0x00000000
	.align		4
        /*000c*/ 	.word	0xfffffffe
	.align		4
        /*0010*/ 	.word	0x00000000
	.align		4
        /*0014*/ 	.word	0xfffffffd
	.align		4
        /*0018*/ 	.word	0x00000000
	.align		4
        /*001c*/ 	.word	0xfffffffc


//--------------------- .nv.constant4             --------------------------
	.section	.nv.constant4,"a",@progbits
	.align	8
	.align		8
.nv.constant4:
        /*0000*/ 	.dword	precalc_xorwow_matrix
	.align		8
        /*0008*/ 	.dword	precalc_xorwow_offset_matrix
	.align		8
        /*0010*/ 	.dword	mrg32k3aM1
	.align		8
        /*0018*/ 	.dword	mrg32k3aM2
	.align		8
        /*0020*/ 	.dword	mrg32k3aM1SubSeq
	.align		8
        /*0028*/ 	.dword	mrg32k3aM2SubSeq
	.align		8
        /*0030*/ 	.dword	mrg32k3aM1Seq
	.align		8
        /*0038*/ 	.dword	mrg32k3aM2Seq


//--------------------- .nv.constant3             --------------------------
	.section	.nv.constant3,"a",@progbits
	.align	8
.nv.constant3:
	.type		__cr_lgamma_table,@object
	.size		__cr_lgamma_table,(.L_8 - __cr_lgamma_table)
__cr_lgamma_table:
        /*0000*/ 	.byte	0x00, 0x00, 0x00, 0x00, 0x00, 0x00, 0x00, 0x00, 0x00, 0x00, 0x00, 0x00, 0x00, 0x00, 0x00, 0x00
        /*0010*/ 	.byte	0xef, 0x39, 0xfa, 0xfe, 0x42, 0x2e, 0xe6, 0x3f, 0x02, 0x20, 0x2a, 0xfa, 0x0b, 0xab, 0xfc, 0x3f
        /*0020*/ 	.byte	0xf9, 0x2c, 0x92, 0x7c, 0xa7, 0x6c, 0x09, 0x40, 0xc9, 0x79, 0x44, 0x3c, 0x64, 0x26, 0x13, 0x40
        /*0030*/ 	.byte	0xca, 0x01, 0xcf, 0x3a, 0x27, 0x51, 0x1a, 0x40, 0x30, 0xcc, 0x2d, 0xf3, 0xe1, 0x0c, 0x21, 0x40
        /*0040*/ 	.byte	0x0d, 0xb7, 0xfc, 0x82, 0x8e, 0x35, 0x25, 0x40
.L_8:


//--------------------- .text._Z14convert_kernelPjj --------------------------
	.section	.text._Z14convert_kernelPjj,"ax",@progbits
	.align	128
        .global         _Z14convert_kernelPjj
        .type           _Z14convert_kernelPjj,@function
        .size           _Z14convert_kernelPjj,(.L_x_10 - _Z14convert_kernelPjj)
        .other          _Z14convert_kernelPjj,@"STO_CUDA_ENTRY STV_DEFAULT"
_Z14convert_kernelPjj:
.text._Z14convert_kernelPjj:
[----:B------:R-:W-:Y:S01]  /*0000*/  LDC R1, c[0x0][0x37c] ;  /* 0x0000df00ff017b82 */ /* 0x000fe20000000800 */
[----:B------:R-:W0:Y:S07]  /*0010*/  S2R R0, SR_TID.X ;  /* 0x0000000000007919 */ /* 0x000e2e0000002100 */
[----:B------:R-:W0:Y:S01]  /*0020*/  S2UR UR4, SR_CTAID.X ;  /* 0x00000000000479c3 */ /* 0x000e220000002500 */
[----:B------:R-:W1:Y:S07]  /*0030*/  LDCU UR5, c[0x0][0x388] ;  /* 0x00007100ff0577ac */ /* 0x000e6e0008000800 */
[----:B------:R-:W0:Y:S02]  /*0040*/  LDC R7, c[0x0][0x360] ;  /* 0x0000d800ff077b82 */ /* 0x000e240000000800 */
[----:B0-----:R-:W-:-:S05]  /*0050*/  IMAD R0, R7, UR4, R0 ;  /* 0x0000000407007c24 */ /* 0x001fca000f8e0200 */
[----:B-1----:R-:W-:-:S13]  /*0060*/  ISETP.GE.U32.AND P0, PT, R0, UR5, PT ;  /* 0x0000000500007c0c */ /* 0x002fda000bf06070 */
[----:B------:R-:W-:Y:S05]  /*0070*/  @P0 EXIT ;  /* 0x000000000000094d */ /* 0x000fea0003800000 */
[----:B------:R-:W0:Y:S01]  /*0080*/  LDC.64 R2, c[0x0][0x380] ;  /* 0x0000e000ff027b82 */ /* 0x000e220000000a00 */
[----:B------:R-:W1:Y:S01]  /*0090*/  LDCU UR4, c[0x0][0x370] ;  /* 0x00006e00ff0477ac */ /* 0x000e620008000800 */
[----:B------:R-:W2:Y:S01]  /*00a0*/  LDCU.64 UR6, c[0x0][0x358] ;  /* 0x00006b00ff0677ac */ /* 0x000ea20008000a00 */
[----:B------:R-:W3:Y:S01]  /*00b0*/  LDCU UR5, c[0x0][0x388] ;  /* 0x00007100ff0577ac */ /* 0x000ee20008000800 */
[----:B-1----:R-:W-:-:S07]  /*00c0*/  IMAD R7, R7, UR4, RZ ;  /* 0x0000000407077c24 */ /* 0x002fce000f8e02ff */
.L_x_0:
[----:B0-----:R-:W-:-:S05]  /*00d0*/  IMAD.WIDE R4, R0, 0x4, R2 ;  /* 0x0000000400047825 */ /* 0x001fca00078e0202 */
[----:B--2---:R-:W2:Y:S01]  /*00e0*/  LDG.E R6, desc[UR6][R4.64] ;  /* 0x0000000604067981 */ /* 0x004ea2000c1e1900 */
[----:B------:R-:W-:Y:S02]  /*00f0*/  IADD3 R0, PT, PT, R7, R0, RZ ;  /* 0x0000000007007210 */ /* 0x000fe40007ffe0ff */
[----:B--2---:R-:W-:-:S13]  /*0100*/  ISETP.GE.U32.AND P0, PT, R6, 0x80, PT ;  /* 0x000000800600780c */ /* 0x004fda0003f06070 */
[----:B------:R-:W-:-:S05]  /*0110*/  @P0 MOV R9, 0x7f ;  /* 0x0000007f00090802 */ /* 0x000fca0000000f00 */
[----:B------:R1:W-:Y:S01]  /*0120*/  @P0 STG.E desc[UR6][R4.64], R9 ;  /* 0x0000000904000986 */ /* 0x0003e2000c101906 */
[----:B---3--:R-:W-:-:S13]  /*0130*/  ISETP.GE.U32.AND P0, PT, R0, UR5, PT ;  /* 0x0000000500007c0c */ /* 0x008fda000bf06070 */
[----:B-1----:R-:W-:Y:S05]  /*0140*/  @!P0 BRA `(.L_x_0) ;  /* 0xfffffffc00e08947 */ /* 0x002fea000383ffff */
[----:B------:R-:W-:Y:S05]  /*0150*/  EXIT ;  /* 0x000000000000794d */ /* 0x000fea0003800000 */
.L_x_1:
[----:B------:R-:W-:-:S00]  /*0160*/  BRA `(.L_x_1) ;  /* 0xfffffffc00fc7947 */ /* 0x000fc0000383ffff */
[----:B------:R-:W-:-:S00]  /*0170*/  NOP ;  /* 0x0000000000007918 */ /* 0x000fc00000000000 */
        /* <DEDUP_REMOVED lines=8> */
.L_x_10:


//--------------------- .text._Z16histogram_kernelPjS_jj --------------------------
	.section	.text._Z16histogram_kernelPjS_jj,"ax",@progbits
	.align	128
        .global         _Z16histogram_kernelPjS_jj
        .type           _Z16histogram_kernelPjS_jj,@function
        .size           _Z16histogram_kernelPjS_jj,(.L_x_11 - _Z16histogram_kernelPjS_jj)
        .other          _Z16histogram_kernelPjS_jj,@"STO_CUDA_ENTRY STV_DEFAULT"
_Z16histogram_kernelPjS_jj:
.text._Z16histogram_kernelPjS_jj:
[----:B------:R-:W-:Y:S01]  /*0000*/  LDC R1, c[0x0][0x37c] ;  /* 0x0000df00ff017b82 */ /* 0x000fe20000000800 */
[----:B------:R-:W0:Y:S01]  /*0010*/  S2R R7, SR_TID.X ;  /* 0x0000000000077919 */ /* 0x000e220000002100 */
[----:B------:R-:W0:Y:S06]  /*0020*/  LDCU UR8, c[0x0][0x394] ;  /* 0x00007280ff0877ac */ /* 0x000e2c0008000800 */
[----:B------:R-:W1:Y:S01]  /*0030*/  S2UR UR4, SR_CTAID.X ;  /* 0x00000000000479c3 */ /* 0x000e620000002500 */
[----:B------:R-:W-:Y:S01]  /*0040*/  BSSY.RECONVERGENT B0, `(.L_x_2) ;  /* 0x0000012000007945 */ /* 0x000fe20003800200 */
[----:B------:R-:W2:Y:S01]  /*0050*/  LDCU UR5, c[0x0][0x390] ;  /* 0x00007200ff0577ac */ /* 0x000ea20008000800 */
[----:B------:R-:W3:Y:S05]  /*0060*/  LDCU.64 UR6, c[0x0][0x358] ;  /* 0x00006b00ff0677ac */ /* 0x000eea0008000a00 */
[----:B------:R-:W1:Y:S01]  /*0070*/  LDC R8, c[0x0][0x360] ;  /* 0x0000d800ff087b82 */ /* 0x000e620000000800 */
[C---:B0-----:R-:W-:Y:S01]  /*0080*/  ISETP.GE.U32.AND P2, PT, R7.reuse, UR8, PT ;  /* 0x0000000807007c0c */ /* 0x041fe2000bf46070 */
[----:B-1----:R-:W-:Y:S01]  /*0090*/  IMAD R9, R8, UR4, R7 ;  /* 0x0000000408097c24 */ /* 0x002fe2000f8e0207 */
[----:B------:R-:W-:-:S04]  /*00a0*/  ISETP.GE.U32.AND P0, PT, R7, UR8, PT ;  /* 0x0000000807007c0c */ /* 0x000fc8000bf06070 */
[----:B--2---:R-:W-:-:S07]  /*00b0*/  ISETP.GE.U32.AND P1, PT, R9, UR5, PT ;  /* 0x0000000509007c0c */ /* 0x004fce000bf26070 */
[----:B---3--:R-:W-:Y:S06]  /*00c0*/  @P2 BRA `(.L_x_3) ;  /* 0x0000000000242947 */ /* 0x008fec0003800000 */
[----:B------:R-:W0:Y:S01]  /*00d0*/  S2R R5, SR_CgaCtaId ;  /* 0x0000000000057919 */ /* 0x000e220000008800 */
[----:B------:R-:W-:Y:S01]  /*00e0*/  MOV R0, 0x400 ;  /* 0x0000040000007802 */ /* 0x000fe20000000f00 */
[----:B------:R-:W-:-:S03]  /*00f0*/  IMAD.MOV.U32 R3, RZ, RZ, R7 ;  /* 0x000000ffff037224 */ /* 0x000fc600078e0007 */
[----:B0-----:R-:W-:-:S07]  /*0100*/  LEA R0, R5, R0, 0x18 ;  /* 0x0000000005007211 */ /* 0x001fce00078ec0ff */
.L_x_4:
[----:B------:R-:W-:Y:S02]  /*0110*/  IMAD R2, R3, 0x4, R0 ;  /* 0x0000000403027824 */ /* 0x000fe400078e0200 */
[----:B------:R-:W-:-:S03]  /*0120*/  IMAD.IADD R3, R8, 0x1, R3 ;  /* 0x0000000108037824 */ /* 0x000fc600078e0203 */
[----:B------:R0:W-:Y:S02]  /*0130*/  STS [R2], RZ ;  /* 0x000000ff02007388 */ /* 0x0001e40000000800 */
[----:B------:R-:W-:-:S13]  /*0140*/  ISETP.GE.U32.AND P2, PT, R3, UR8, PT ;  /* 0x0000000803007c0c */ /* 0x000fda000bf46070 */
[----:B0-----:R-:W-:Y:S05]  /*0150*/  @!P2 BRA `(.L_x_4) ;  /* 0xfffffffc00eca947 */ /* 0x001fea000383ffff */
.L_x_3:
[----:B------:R-:W-:Y:S05]  /*0160*/  BSYNC.RECONVERGENT B0 ;  /* 0x0000000000007941 */ /* 0x000fea0003800200 */
.L_x_2:
[----:B------:R-:W-:Y:S06]  /*0170*/  BAR.SYNC.DEFER_BLOCKING 0x0 ;  /* 0x0000000000007b1d */ /* 0x000fec0000010000 */
[----:B------:R-:W-:Y:S04]  /*0180*/  BSSY.RECONVERGENT B0, `(.L_x_5) ;  /* 0x000000f000007945 */ /* 0x000fe80003800200 */
[----:B------:R-:W-:Y:S05]  /*0190*/  @P1 BRA `(.L_x_6) ;  /* 0x0000000000341947 */ /* 0x000fea0003800000 */
[----:B------:R-:W0:Y:S01]  /*01a0*/  S2R R3, SR_CgaCtaId ;  /* 0x0000000000037919 */ /* 0x000e220000008800 */
[----:B------:R-:W1:Y:S01]  /*01b0*/  LDC.64 R4, c[0x0][0x380] ;  /* 0x0000e000ff047b82 */ /* 0x000e620000000a00 */
[----:B------:R-:W2:Y:S01]  /*01c0*/  LDCU UR4, c[0x0][0x370] ;  /* 0x00006e00ff0477ac */ /* 0x000ea20008000800 */
[----:B------:R-:W-:-:S04]  /*01d0*/  MOV R0, 0x400 ;  /* 0x0000040000007802 */ /* 0x000fc80000000f00 */
[----:B0-----:R-:W-:Y:S01]  /*01e0*/  LEA R11, R3, R0, 0x18 ;  /* 0x00000000030b7211 */ /* 0x001fe200078ec0ff */
[----:B--2---:R-:W-:-:S07]  /*01f0*/  IMAD R0, R8, UR4, RZ ;  /* 0x0000000408007c24 */ /* 0x004fce000f8e02ff */
.L_x_7:
[----:B-1----:R-:W-:-:S06]  /*0200*/  IMAD.WIDE R2, R9, 0x4, R4 ;  /* 0x0000000409027825 */ /* 0x002fcc00078e0204 */
[----:B------:R-:W2:Y:S01]  /*0210*/  LDG.E R2, desc[UR6][R2.64] ;  /* 0x0000000602027981 */ /* 0x000ea2000c1e1900 */
[----:B------:R-:W-:-:S05]  /*0220*/  IMAD.IADD R9, R0, 0x1, R9 ;  /* 0x0000000100097824 */ /* 0x000fca00078e0209 */
[----:B------:R-:W-:Y:S01]  /*0230*/  ISETP.GE.U32.AND P1, PT, R9, UR5, PT ;  /* 0x0000000509007c0c */ /* 0x000fe2000bf26070 */
[----:B0-2---:R-:W-:-:S05]  /*0240*/  IMAD R6, R2, 0x4, R11 ;  /* 0x0000000402067824 */ /* 0x005fca00078e020b */
[----:B------:R0:W-:Y:S07]  /*0250*/  ATOMS.POPC.INC.32 RZ, [R6+URZ] ;  /* 0x0000000006ff7f8c */ /* 0x0001ee000d8000ff */
[----:B------:R-:W-:Y:S05]  /*0260*/  @!P1 BRA `(.L_x_7) ;  /* 0xfffffffc00e49947 */ /* 0x000fea000383ffff */
.L_x_6:
[----:B------:R-:W-:Y:S05]  /*0270*/  BSYNC.RECONVERGENT B0 ;  /* 0x0000000000007941 */ /* 0x000fea0003800200 */
.L_x_5:
[----:B------:R-:W-:Y:S06]  /*0280*/  BAR.SYNC.DEFER_BLOCKING 0x0 ;  /* 0x0000000000007b1d */ /* 0x000fec0000010000 */
[----:B------:R-:W-:Y:S05]  /*0290*/  @P0 EXIT ;  /* 0x000000000000094d */ /* 0x000fea0003800000 */
[----:B------:R-:W1:Y:S01]  /*02a0*/  S2UR UR5, SR_CgaCtaId ;  /* 0x00000000000579c3 */ /* 0x000e620000008800 */
[----:B------:R-:W-:-:S07]  /*02b0*/  UMOV UR4, 0x400 ;  /* 0x0000040000047882 */ /* 0x000fce0000000000 */
[----:B------:R-:W2:Y:S01]  /*02c0*/  LDC.64 R4, c[0x0][0x388] ;  /* 0x0000e200ff047b82 */ /* 0x000ea20000000a00 */
[----:B-1----:R-:W-:-:S12]  /*02d0*/  ULEA UR4, UR5, UR4, 0x18 ;  /* 0x0000000405047291 */ /* 0x002fd8000f8ec0ff */
.L_x_8:
[C---:B------:R-:W-:Y:S01]  /*02e0*/  LEA R0, R7.reuse, UR4, 0x2 ;  /* 0x0000000407007c11 */ /* 0x040fe2000f8e10ff */
[----:B-12---:R-:W-:-:S04]  /*02f0*/  IMAD.WIDE R2, R7, 0x4, R4 ;  /* 0x0000000407027825 */ /* 0x006fc800078e0204 */
[----:B------:R-:W1:Y:S01]  /*0300*/  LDS R9, [R0] ;  /* 0x0000000000097984 */ /* 0x000e620000000800 */
[----:B------:R-:W-:-:S05]  /*0310*/  IMAD.IADD R7, R8, 0x1, R7 ;  /* 0x0000000108077824 */ /* 0x000fca00078e0207 */
[----:B------:R-:W-:Y:S01]  /*0320*/  ISETP.GE.U32.AND P0, PT, R7, UR8, PT ;  /* 0x0000000807007c0c */ /* 0x000fe2000bf06070 */
[----:B-1----:R1:W-:-:S12]  /*0330*/  REDG.E.ADD.STRONG.GPU desc[UR6][R2.64], R9 ;  /* 0x000000090200798e */ /* 0x0023d8000c12e106 */
[----:B------:R-:W-:Y:S05]  /*0340*/  @!P0 BRA `(.L_x_8) ;  /* 0xfffffffc00e48947 */ /* 0x000fea000383ffff */
[----:B------:R-:W-:Y:S05]  /*0350*/  EXIT ;  /* 0x000000000000794d */ /* 0x000fea0003800000 */
.L_x_9:
        /* <DEDUP_REMOVED lines=10> */
.L_x_11:


//--------------------- .nv.global.init           --------------------------
	.section	.nv.global.init,"aw",@progbits
	.align	4
.nv.global.init:
	.type		mrg32k3aM1SubSeq,@object
	.size		mrg32k3aM1SubSeq,(mrg32k3aM2SubSeq - mrg32k3aM1SubSeq)
mrg32k3aM1SubSeq:
        /*0000*/ 	.byte	0x0b, 0xcc, 0xee, 0x04, 0x73, 0x29, 0x8b, 0x6f, 0xf6, 0x53, 0x03, 0xf6, 0x23, 0xf6, 0xea, 0xda
        /* <DEDUP_REMOVED lines=125> */
	.type		mrg32k3aM2SubSeq,@object
	.size		mrg32k3aM2SubSeq,(mrg32k3aM1 - mrg32k3aM2SubSeq)
mrg32k3aM2SubSeq:
        /* <DEDUP_REMOVED lines=126> */
	.type		mrg32k3aM1,@object
	.size		mrg32k3aM1,(mrg32k3aM1Seq - mrg32k3aM1)
mrg32k3aM1:
        /* <DEDUP_REMOVED lines=144> */
	.type		mrg32k3aM1Seq,@object
	.size		mrg32k3aM1Seq,(mrg32k3aM2 - mrg32k3aM1Seq)
mrg32k3aM1Seq:
        /* <DEDUP_REMOVED lines=144> */
	.type		mrg32k3aM2,@object
	.size		mrg32k3aM2,(mrg32k3aM2Seq - mrg32k3aM2)
mrg32k3aM2:
        /* <DEDUP_REMOVED lines=144> */
	.type		mrg32k3aM2Seq,@object
	.size		mrg32k3aM2Seq,(precalc_xorwow_matrix - mrg32k3aM2Seq)
mrg32k3aM2Seq:
        /* <DEDUP_REMOVED lines=144> */
	.type		precalc_xorwow_matrix,@object
	.size		precalc_xorwow_matrix,(precalc_xorwow_offset_matrix - precalc_xorwow_matrix)
precalc_xorwow_matrix:
        /* <DEDUP_REMOVED lines=6400> */
	.type		precalc_xorwow_offset_matrix,@object
	.size		precalc_xorwow_offset_matrix,(.L_1 - precalc_xorwow_offset_matrix)
precalc_xorwow_offset_matrix:
        /* <DEDUP_REMOVED lines=6400> */
.L_1:


//--------------------- .nv.shared._Z14convert_kernelPjj --------------------------
	.section	.nv.shared._Z14convert_kernelPjj,"aw",@nobits
	.sectionflags	@""
	.align	16
	.zero		1024


//--------------------- .nv.shared.reserved.0     --------------------------
	.section	.nv.shared.reserved.0,"aw",@nobits
	.weak		__nv_reservedSMEM_offset_0_alias
	.size		__nv_reservedSMEM_offset_0_alias, 0, 64
	.other		__nv_reservedSMEM_offset_0_alias,@"STO_CUDA_RESERVED_SHARED STV_DEFAULT"
__nv_reservedSMEM_offset_0_alias:
	.zero		0
	.zero		64


//--------------------- .nv.shared._Z16histogram_kernelPjS_jj --------------------------
	.section	.nv.shared._Z16histogram_kernelPjS_jj,"aw",@nobits
	.sectionflags	@""
	.align	16
	.zero		1024


//--------------------- .nv.constant0._Z14convert_kernelPjj --------------------------
	.section	.nv.constant0._Z14convert_kernelPjj,"a",@progbits
	.sectionflags	@""
	.align	4
.nv.constant0._Z14convert_kernelPjj:
	.zero		908


//--------------------- .nv.constant0._Z16histogram_kernelPjS_jj --------------------------
	.section	.nv.constant0._Z16histogram_kernelPjS_jj,"a",@progbits
	.sectionflags	@""
	.align	4
.nv.constant0._Z16histogram_kernelPjS_jj:
	.zero		920


//--------------------- SYMBOLS --------------------------

	.type		.nv.reservedSmem.offset0,@object
	.size		.nv.reservedSmem.offset0,0x4
	.type		.nv.reservedSmem.cap,@object
	.size		.nv.reservedSmem.cap,0x4
